//
// Generated by NVIDIA NVVM Compiler
//
// Compiler Build ID: CL-36424714
// Cuda compilation tools, release 13.0, V13.0.88
// Based on NVVM 20.0.0
//

.version 9.0
.target sm_100
.address_size 64

	// .globl	_Z7reduce1PfS_
.extern .func  (.param .b32 func_retval0) vprintf
(
	.param .b64 vprintf_param_0,
	.param .b64 vprintf_param_1
)
;
// _ZZ7reduce1PfS_E5cache has been demoted
// _ZZ9reduce1_1PfS_E5cache has been demoted
// _ZZ8reduce_0PfS_E5sdata has been demoted
// _ZZ7reduce0PfS_E5sdata has been demoted
.global .align 1 .b8 $str[16] = {98, 108, 111, 99, 107, 73, 100, 120, 46, 120, 58, 32, 37, 108, 102};

.visible .entry _Z7reduce1PfS_(
	.param .u64 .ptr .align 1 _Z7reduce1PfS__param_0,
	.param .u64 .ptr .align 1 _Z7reduce1PfS__param_1
)
{
	.reg .pred 	%p<5>;
	.reg .b32 	%r<19>;
	.reg .b32 	%f<6>;
	.reg .b64 	%rd<9>;
	// demoted variable
	.shared .align 4 .b8 _ZZ7reduce1PfS_E5cache[1024];
	ld.param.u64 	%rd2, [_Z7reduce1PfS__param_0];
	ld.param.u64 	%rd1, [_Z7reduce1PfS__param_1];
	cvta.to.global.u64 	%rd3, %rd2;
	mov.u32 	%r1, %tid.x;
	mov.u32 	%r2, %ntid.x;
	mov.u32 	%r3, %ctaid.x;
	mad.lo.s32 	%r7, %r2, %r3, %r1;
	mul.wide.u32 	%rd4, %r7, 4;
	add.s64 	%rd5, %rd3, %rd4;
	ld.global.f32 	%f1, [%rd5];
	shl.b32 	%r8, %r1, 2;
	mov.u32 	%r9, _ZZ7reduce1PfS_E5cache;
	add.s32 	%r10, %r9, %r8;
	st.shared.f32 	[%r10], %f1;
	bar.sync 	0;
	setp.lt.u32 	%p1, %r2, 2;
	@%p1 bra 	$L__BB0_5;
	mov.b32 	%r18, 1;
$L__BB0_2:
	shl.b32 	%r5, %r18, 1;
	mul.lo.s32 	%r6, %r5, %r1;
	setp.ge.u32 	%p2, %r6, %r2;
	@%p2 bra 	$L__BB0_4;
	add.s32 	%r12, %r6, %r18;
	shl.b32 	%r13, %r12, 2;
	add.s32 	%r15, %r9, %r13;
	ld.shared.f32 	%f2, [%r15];
	shl.b32 	%r16, %r6, 2;
	add.s32 	%r17, %r9, %r16;
	ld.shared.f32 	%f3, [%r17];
	add.f32 	%f4, %f2, %f3;
	st.shared.f32 	[%r17], %f4;
$L__BB0_4:
	bar.sync 	0;
	setp.lt.u32 	%p3, %r5, %r2;
	mov.u32 	%r18, %r5;
	@%p3 bra 	$L__BB0_2;
$L__BB0_5:
	setp.ne.s32 	%p4, %r1, 0;
	@%p4 bra 	$L__BB0_7;
	ld.shared.f32 	%f5, [_ZZ7reduce1PfS_E5cache];
	cvta.to.global.u64 	%rd6, %rd1;
	mul.wide.u32 	%rd7, %r3, 4;
	add.s64 	%rd8, %rd6, %rd7;
	st.global.f32 	[%rd8], %f5;
$L__BB0_7:
	ret;

}
	// .globl	_Z9reduce1_1PfS_
.visible .entry _Z9reduce1_1PfS_(
	.param .u64 .ptr .align 1 _Z9reduce1_1PfS__param_0,
	.param .u64 .ptr .align 1 _Z9reduce1_1PfS__param_1
)
{
	.reg .pred 	%p<5>;
	.reg .b32 	%r<13>;
	.reg .b32 	%f<6>;
	.reg .b64 	%rd<9>;
	// demoted variable
	.shared .align 4 .b8 _ZZ9reduce1_1PfS_E5cache[1024];
	ld.param.u64 	%rd2, [_Z9reduce1_1PfS__param_0];
	ld.param.u64 	%rd1, [_Z9reduce1_1PfS__param_1];
	cvta.to.global.u64 	%rd3, %rd2;
	mov.u32 	%r1, %tid.x;
	mov.u32 	%r12, %ntid.x;
	mov.u32 	%r3, %ctaid.x;
	mad.lo.s32 	%r7, %r12, %r3, %r1;
	mul.wide.u32 	%rd4, %r7, 4;
	add.s64 	%rd5, %rd3, %rd4;
	ld.global.f32 	%f1, [%rd5];
	shl.b32 	%r8, %r1, 2;
	mov.u32 	%r9, _ZZ9reduce1_1PfS_E5cache;
	add.s32 	%r4, %r9, %r8;
	st.shared.f32 	[%r4], %f1;
	bar.sync 	0;
	setp.lt.u32 	%p1, %r12, 2;
	@%p1 bra 	$L__BB1_4;
$L__BB1_1:
	shr.u32 	%r6, %r12, 1;
	setp.ge.u32 	%p2, %r1, %r6;
	@%p2 bra 	$L__BB1_3;
	shl.b32 	%r10, %r6, 2;
	add.s32 	%r11, %r4, %r10;
	ld.shared.f32 	%f2, [%r11];
	ld.shared.f32 	%f3, [%r4];
	add.f32 	%f4, %f2, %f3;
	st.shared.f32 	[%r4], %f4;
$L__BB1_3:
	bar.sync 	0;
	setp.gt.u32 	%p3, %r12, 3;
	mov.u32 	%r12, %r6;
	@%p3 bra 	$L__BB1_1;
$L__BB1_4:
	setp.ne.s32 	%p4, %r1, 0;
	@%p4 bra 	$L__BB1_6;
	ld.shared.f32 	%f5, [_ZZ9reduce1_1PfS_E5cache];
	cvta.to.global.u64 	%rd6, %rd1;
	mul.wide.u32 	%rd7, %r3, 4;
	add.s64 	%rd8, %rd6, %rd7;
	st.global.f32 	[%rd8], %f5;
$L__BB1_6:
	ret;

}
	// .globl	_Z8reduce_0PfS_
.visible .entry _Z8reduce_0PfS_(
	.param .u64 .ptr .align 1 _Z8reduce_0PfS__param_0,
	.param .u64 .ptr .align 1 _Z8reduce_0PfS__param_1
)
{
	.reg .pred 	%p<5>;
	.reg .b32 	%r<16>;
	.reg .b32 	%f<6>;
	.reg .b64 	%rd<9>;
	// demoted variable
	.shared .align 4 .b8 _ZZ8reduce_0PfS_E5sdata[1024];
	ld.param.u64 	%rd2, [_Z8reduce_0PfS__param_0];
	ld.param.u64 	%rd1, [_Z8reduce_0PfS__param_1];
	cvta.to.global.u64 	%rd3, %rd2;
	mov.u32 	%r1, %tid.x;
	mov.u32 	%r2, %ctaid.x;
	mov.u32 	%r3, %ntid.x;
	mad.lo.s32 	%r7, %r2, %r3, %r1;
	mul.wide.u32 	%rd4, %r7, 4;
	add.s64 	%rd5, %rd3, %rd4;
	ld.global.f32 	%f1, [%rd5];
	shl.b32 	%r8, %r1, 2;
	mov.u32 	%r9, _ZZ8reduce_0PfS_E5sdata;
	add.s32 	%r4, %r9, %r8;
	st.shared.f32 	[%r4], %f1;
	bar.sync 	0;
	setp.lt.u32 	%p1, %r3, 2;
	@%p1 bra 	$L__BB2_5;
	mov.b32 	%r15, 1;
$L__BB2_2:
	shl.b32 	%r6, %r15, 1;
	add.s32 	%r11, %r6, -1;
	and.b32  	%r12, %r11, %r1;
	setp.ne.s32 	%p2, %r12, 0;
	@%p2 bra 	$L__BB2_4;
	shl.b32 	%r13, %r15, 2;
	add.s32 	%r14, %r4, %r13;
	ld.shared.f32 	%f2, [%r14];
	ld.shared.f32 	%f3, [%r4];
	add.f32 	%f4, %f2, %f3;
	st.shared.f32 	[%r4], %f4;
$L__BB2_4:
	bar.sync 	0;
	setp.lt.u32 	%p3, %r6, %r3;
	mov.u32 	%r15, %r6;
	@%p3 bra 	$L__BB2_2;
$L__BB2_5:
	setp.ne.s32 	%p4, %r1, 0;
	@%p4 bra 	$L__BB2_7;
	ld.shared.f32 	%f5, [_ZZ8reduce_0PfS_E5sdata];
	cvta.to.global.u64 	%rd6, %rd1;
	mul.wide.u32 	%rd7, %r2, 4;
	add.s64 	%rd8, %rd6, %rd7;
	st.global.f32 	[%rd8], %f5;
$L__BB2_7:
	ret;

}
	// .globl	_Z7reduce0PfS_
.visible .entry _Z7reduce0PfS_(
	.param .u64 .ptr .align 1 _Z7reduce0PfS__param_0,
	.param .u64 .ptr .align 1 _Z7reduce0PfS__param_1
)
{
	.local .align 8 .b8 	__local_depot3[8];
	.reg .b64 	%SP;
	.reg .b64 	%SPL;
	.reg .pred 	%p<5>;
	.reg .b32 	%r<18>;
	.reg .b32 	%f<6>;
	.reg .b64 	%rd<13>;
	.reg .b64 	%fd<2>;
	// demoted variable
	.shared .align 4 .b8 _ZZ7reduce0PfS_E5sdata[1024];
	mov.u64 	%SPL, __local_depot3;
	cvta.local.u64 	%SP, %SPL;
	ld.param.u64 	%rd2, [_Z7reduce0PfS__param_0];
	ld.param.u64 	%rd1, [_Z7reduce0PfS__param_1];
	cvta.to.global.u64 	%rd3, %rd2;
	mov.u32 	%r1, %ctaid.x;
	mov.u32 	%r2, %ntid.x;
	mov.u32 	%r3, %tid.x;
	mad.lo.s32 	%r7, %r1, %r2, %r3;
	mul.wide.u32 	%rd4, %r7, 4;
	add.s64 	%rd5, %rd3, %rd4;
	ld.global.f32 	%f1, [%rd5];
	shl.b32 	%r8, %r3, 2;
	mov.u32 	%r9, _ZZ7reduce0PfS_E5sdata;
	add.s32 	%r4, %r9, %r8;
	st.shared.f32 	[%r4], %f1;
	bar.sync 	0;
	setp.lt.u32 	%p1, %r2, 2;
	@%p1 bra 	$L__BB3_5;
	mov.b32 	%r17, 1;
$L__BB3_2:
	shl.b32 	%r6, %r17, 1;
	add.s32 	%r11, %r6, -1;
	and.b32  	%r12, %r11, %r3;
	setp.ne.s32 	%p2, %r12, 0;
	@%p2 bra 	$L__BB3_4;
	shl.b32 	%r13, %r17, 2;
	add.s32 	%r14, %r4, %r13;
	ld.shared.f32 	%f2, [%r14];
	ld.shared.f32 	%f3, [%r4];
	add.f32 	%f4, %f2, %f3;
	st.shared.f32 	[%r4], %f4;
$L__BB3_4:
	bar.sync 	0;
	setp.lt.u32 	%p3, %r6, %r2;
	mov.u32 	%r17, %r6;
	@%p3 bra 	$L__BB3_2;
$L__BB3_5:
	setp.ne.s32 	%p4, %r3, 0;
	@%p4 bra 	$L__BB3_7;
	ld.shared.f32 	%f5, [_ZZ7reduce0PfS_E5sdata];
	cvta.to.global.u64 	%rd6, %rd1;
	mul.wide.u32 	%rd7, %r1, 4;
	add.s64 	%rd8, %rd6, %rd7;
	st.global.f32 	[%rd8], %f5;
	cvt.f64.f32 	%fd1, %f5;
	add.u64 	%rd9, %SP, 0;
	add.u64 	%rd10, %SPL, 0;
	st.local.f64 	[%rd10], %fd1;
	mov.u64 	%rd11, $str;
	cvta.global.u64 	%rd12, %rd11;
	{ // callseq 0, 0
	.param .b64 param0;
	st.param.b64 	[param0], %rd12;
	.param .b64 param1;
	st.param.b64 	[param1], %rd9;
	.param .b32 retval0;
	call.uni (retval0), 
	vprintf, 
	(
	param0, 
	param1
	);
	ld.param.b32 	%r15, [retval0];
	} // callseq 0
$L__BB3_7:
	ret;

}


// ===== COMPILED SASS (sm_100) =====

	.target	sm_100

	.elftype	@"ET_EXEC"


//--------------------- .note.nv.tkinfo           --------------------------
	.section	.note.nv.tkinfo,"",@"SHT_NOTE"
	.sectionflags	@"SHF_NOTE_NV_TKINFO"
	.tkinfo
        /*0018*/ 	.word	0x00000002
        /*0030*/ 	.string	""
        /*0030*/ 	.string	"ptxas"
        /*0030*/ 	.string	"Cuda compilation tools, release 13.0, V13.0.88"
        /*0030*/ 	.string	"Build cuda_13.0.r13.0/compiler.36424714_0"
        /*0030*/ 	.string	"-arch sm_100 -m 64 "



//--------------------- .note.nv.cuinfo           --------------------------
	.section	.note.nv.cuinfo,"",@"SHT_NOTE"
	.sectionflags	@"SHF_NOTE_NV_CUINFO"
        /*0018*/ 	.short	0x0002
        /*001a*/ 	.short	0x0064
        /*001c*/ 	.short	0x0082
	.zero		2


//--------------------- .nv.info                  --------------------------
	.section	.nv.info,"",@"SHT_CUDA_INFO"
	.align	4


	//----- nvinfo : EIATTR_REGCOUNT
	.align		4
        /*0000*/ 	.byte	0x04, 0x2f
        /*0002*/ 	.short	(.L_2 - .L_1)
	.align		4
.L_1:
        /*0004*/ 	.word	index@(_Z7reduce1PfS_)
        /*0008*/ 	.word	0x0000000a


	//----- nvinfo : EIATTR_FRAME_SIZE
	.align		4
.L_2:
        /*000c*/ 	.byte	0x04, 0x11
        /*000e*/ 	.short	(.L_4 - .L_3)
	.align		4
.L_3:
        /*0010*/ 	.word	index@(_Z7reduce1PfS_)
        /*0014*/ 	.word	0x00000000


	//----- nvinfo : EIATTR_REGCOUNT
	.align		4
.L_4:
        /*0018*/ 	.byte	0x04, 0x2f
        /*001a*/ 	.short	(.L_6 - .L_5)
	.align		4
.L_5:
        /*001c*/ 	.word	index@(_Z9reduce1_1PfS_)
        /*0020*/ 	.word	0x0000000b


	//----- nvinfo : EIATTR_FRAME_SIZE
	.align		4
.L_6:
        /*0024*/ 	.byte	0x04, 0x11
        /*0026*/ 	.short	(.L_8 - .L_7)
	.align		4
.L_7:
        /*0028*/ 	.word	index@(_Z9reduce1_1PfS_)
        /*002c*/ 	.word	0x00000000


	//----- nvinfo : EIATTR_REGCOUNT
	.align		4
.L_8:
        /*0030*/ 	.byte	0x04, 0x2f
        /*0032*/ 	.short	(.L_10 - .L_9)
	.align		4
.L_9:
        /*0034*/ 	.word	index@(_Z8reduce_0PfS_)
        /*0038*/ 	.word	0x0000000b


	//----- nvinfo : EIATTR_FRAME_SIZE
	.align		4
.L_10:
        /*003c*/ 	.byte	0x04, 0x11
        /*003e*/ 	.short	(.L_12 - .L_11)
	.align		4
.L_11:
        /*0040*/ 	.word	index@(_Z8reduce_0PfS_)
        /*0044*/ 	.word	0x00000000


	//----- nvinfo : EIATTR_REGCOUNT
	.align		4
.L_12:
        /*0048*/ 	.byte	0x04, 0x2f
        /*004a*/ 	.short	(.L_14 - .L_13)
	.align		4
.L_13:
        /*004c*/ 	.word	index@(_Z7reduce0PfS_)
        /*0050*/ 	.word	0x00000018


	//----- nvinfo : EIATTR_FRAME_SIZE
	.align		4
.L_14:
        /*0054*/ 	.byte	0x04, 0x11
        /*0056*/ 	.short	(.L_16 - .L_15)
	.align		4
.L_15:
        /*0058*/ 	.word	index@(_Z7reduce0PfS_)
        /*005c*/ 	.word	0x00000008


	//----- nvinfo : EIATTR_MIN_STACK_SIZE
	.align		4
.L_16:
        /*0060*/ 	.byte	0x04, 0x12
        /*0062*/ 	.short	(.L_18 - .L_17)
	.align		4
.L_17:
        /*0064*/ 	.word	index@(_Z7reduce0PfS_)
        /*0068*/ 	.word	0x00000008


	//----- nvinfo : EIATTR_MIN_STACK_SIZE
	.align		4
.L_18:
        /*006c*/ 	.byte	0x04, 0x12
        /*006e*/ 	.short	(.L_20 - .L_19)
	.align		4
.L_19:
        /*0070*/ 	.word	index@(_Z8reduce_0PfS_)
        /*0074*/ 	.word	0x00000000


	//----- nvinfo : EIATTR_MIN_STACK_SIZE
	.align		4
.L_20:
        /*0078*/ 	.byte	0x04, 0x12
        /*007a*/ 	.short	(.L_22 - .L_21)
	.align		4
.L_21:
        /*007c*/ 	.word	index@(_Z9reduce1_1PfS_)
        /*0080*/ 	.word	0x00000000


	//----- nvinfo : EIATTR_MIN_STACK_SIZE
	.align		4
.L_22:
        /*0084*/ 	.byte	0x04, 0x12
        /*0086*/ 	.short	(.L_24 - .L_23)
	.align		4
.L_23:
        /*0088*/ 	.word	index@(_Z7reduce1PfS_)
        /*008c*/ 	.word	0x00000000
.L_24:


//--------------------- .nv.compat                --------------------------
	.section	.nv.compat,"",@"SHT_CUDA_COMPAT_INFO"
	.align	4
        /*0000*/ 	.byte	0x02, 0x09, 0x00, 0x00, 0x02, 0x02, 0x01, 0x00, 0x02, 0x05, 0x05, 0x00, 0x03, 0x07, 0x01, 0x01
        /*0010*/ 	.byte	0x02, 0x03, 0x00, 0x00, 0x02, 0x06, 0x01, 0x00, 0x04, 0x0b, 0x08, 0x00, 0x09, 0x00, 0x00, 0x00
        /*0020*/ 	.byte	0x00, 0x00, 0x00, 0x00


//--------------------- .nv.info._Z7reduce0PfS_   --------------------------
	.section	.nv.info._Z7reduce0PfS_,"",@"SHT_CUDA_INFO"
	.sectionflags	@""
	.align	4


	//----- nvinfo : EIATTR_CUDA_API_VERSION
	.align		4
        /*0000*/ 	.byte	0x04, 0x37
        /*0002*/ 	.short	(.L_26 - .L_25)
.L_25:
        /*0004*/ 	.word	0x00000082


	//----- nvinfo : EIATTR_KPARAM_INFO
	.align		4
.L_26:
        /*0008*/ 	.byte	0x04, 0x17
        /*000a*/ 	.short	(.L_28 - .L_27)
.L_27:
        /*000c*/ 	.word	0x00000000
        /*0010*/ 	.short	0x0001
        /*0012*/ 	.short	0x0008
        /*0014*/ 	.byte	0x00, 0xf5, 0x21, 0x00


	//----- nvinfo : EIATTR_KPARAM_INFO
	.align		4
.L_28:
        /*0018*/ 	.byte	0x04, 0x17
        /*001a*/ 	.short	(.L_30 - .L_29)
.L_29:
        /*001c*/ 	.word	0x00000000
        /*0020*/ 	.short	0x0000
        /*0022*/ 	.short	0x0000
        /*0024*/ 	.byte	0x00, 0xf5, 0x21, 0x00


	//----- nvinfo : EIATTR_SPARSE_MMA_MASK
	.align		4
.L_30:
        /*0028*/ 	.byte	0x03, 0x50
        /*002a*/ 	.short	0x0000


	//----- nvinfo : EIATTR_MAXREG_COUNT
	.align		4
        /*002c*/ 	.byte	0x03, 0x1b
        /*002e*/ 	.short	0x00ff


	//----- nvinfo : EIATTR_NUM_BARRIERS
	.align		4
        /*0030*/ 	.byte	0x02, 0x4c
        /*0032*/ 	.byte	0x01
	.zero		1


	//----- nvinfo : EIATTR_EXTERNS
	.align		4
        /*0034*/ 	.byte	0x04, 0x0f
        /*0036*/ 	.short	(.L_32 - .L_31)


	//   ....[0]....
	.align		4
.L_31:
        /*0038*/ 	.word	index@(vprintf)


	//----- nvinfo : EIATTR_MERCURY_ISA_VERSION
	.align		4
.L_32:
        /*003c*/ 	.byte	0x03, 0x5f
        /*003e*/ 	.short	0x0101


	//----- nvinfo : EIATTR_VRC_CTA_INIT_COUNT
	.align		4
        /*0040*/ 	.byte	0x02, 0x4a
	.zero		1
	.zero		1


	//----- nvinfo : EIATTR_SYSCALL_OFFSETS
	.align		4
        /*0044*/ 	.byte	0x04, 0x46
        /*0046*/ 	.short	(.L_34 - .L_33)


	//   ....[0]....
.L_33:
        /*0048*/ 	.word	0x00000340


	//----- nvinfo : EIATTR_EXIT_INSTR_OFFSETS
	.align		4
.L_34:
        /*004c*/ 	.byte	0x04, 0x1c
        /*004e*/ 	.short	(.L_36 - .L_35)


	//   ....[0]....
.L_35:
        /*0050*/ 	.word	0x00000240


	//   ....[1]....
        /*0054*/ 	.word	0x00000350


	//----- nvinfo : EIATTR_CRS_STACK_SIZE
	.align		4
.L_36:
        /*0058*/ 	.byte	0x04, 0x1e
        /*005a*/ 	.short	(.L_38 - .L_37)
.L_37:
        /*005c*/ 	.word	0x00000000


	//----- nvinfo : EIATTR_CBANK_PARAM_SIZE
	.align		4
.L_38:
        /*0060*/ 	.byte	0x03, 0x19
        /*0062*/ 	.short	0x0010


	//----- nvinfo : EIATTR_PARAM_CBANK
	.align		4
        /*0064*/ 	.byte	0x04, 0x0a
        /*0066*/ 	.short	(.L_40 - .L_39)
	.align		4
.L_39:
        /*0068*/ 	.word	index@(.nv.constant0._Z7reduce0PfS_)
        /*006c*/ 	.short	0x0380
        /*006e*/ 	.short	0x0010


	//----- nvinfo : EIATTR_SW_WAR
	.align		4
.L_40:
        /*0070*/ 	.byte	0x04, 0x36
        /*0072*/ 	.short	(.L_42 - .L_41)
.L_41:
        /*0074*/ 	.word	0x00000008
.L_42:


//--------------------- .nv.info._Z8reduce_0PfS_  --------------------------
	.section	.nv.info._Z8reduce_0PfS_,"",@"SHT_CUDA_INFO"
	.sectionflags	@""
	.align	4


	//----- nvinfo : EIATTR_CUDA_API_VERSION
	.align		4
        /*0000*/ 	.byte	0x04, 0x37
        /*0002*/ 	.short	(.L_44 - .L_43)
.L_43:
        /*0004*/ 	.word	0x00000082


	//----- nvinfo : EIATTR_KPARAM_INFO
	.align		4
.L_44:
        /*0008*/ 	.byte	0x04, 0x17
        /*000a*/ 	.short	(.L_46 - .L_45)
.L_45:
        /*000c*/ 	.word	0x00000000
        /*0010*/ 	.short	0x0001
        /*0012*/ 	.short	0x0008
        /*0014*/ 	.byte	0x00, 0xf5, 0x21, 0x00


	//----- nvinfo : EIATTR_KPARAM_INFO
	.align		4
.L_46:
        /*0018*/ 	.byte	0x04, 0x17
        /*001a*/ 	.short	(.L_48 - .L_47)
.L_47:
        /*001c*/ 	.word	0x00000000
        /*0020*/ 	.short	0x0000
        /*0022*/ 	.short	0x0000
        /*0024*/ 	.byte	0x00, 0xf5, 0x21, 0x00


	//----- nvinfo : EIATTR_SPARSE_MMA_MASK
	.align		4
.L_48:
        /*0028*/ 	.byte	0x03, 0x50
        /*002a*/ 	.short	0x0000


	//----- nvinfo : EIATTR_MAXREG_COUNT
	.align		4
        /*002c*/ 	.byte	0x03, 0x1b
        /*002e*/ 	.short	0x00ff


	//----- nvinfo : EIATTR_NUM_BARRIERS
	.align		4
        /*0030*/ 	.byte	0x02, 0x4c
        /*0032*/ 	.byte	0x01
	.zero		1


	//----- nvinfo : EIATTR_MERCURY_ISA_VERSION
	.align		4
        /*0034*/ 	.byte	0x03, 0x5f
        /*0036*/ 	.short	0x0101


	//----- nvinfo : EIATTR_VRC_CTA_INIT_COUNT
	.align		4
        /*0038*/ 	.byte	0x02, 0x4a
	.zero		1
	.zero		1


	//----- nvinfo : EIATTR_EXIT_INSTR_OFFSETS
	.align		4
        /*003c*/ 	.byte	0x04, 0x1c
        /*003e*/ 	.short	(.L_50 - .L_49)


	//   ....[0]....
.L_49:
        /*0040*/ 	.word	0x000001f0


	//   ....[1]....
        /*0044*/ 	.word	0x00000270


	//----- nvinfo : EIATTR_CBANK_PARAM_SIZE
	.align		4
.L_50:
        /*0048*/ 	.byte	0x03, 0x19
        /*004a*/ 	.short	0x0010


	//----- nvinfo : EIATTR_PARAM_CBANK
	.align		4
        /*004c*/ 	.byte	0x04, 0x0a
        /*004e*/ 	.short	(.L_52 - .L_51)
	.align		4
.L_51:
        /*0050*/ 	.word	index@(.nv.constant0._Z8reduce_0PfS_)
        /*0054*/ 	.short	0x0380
        /*0056*/ 	.short	0x0010


	//----- nvinfo : EIATTR_SW_WAR
	.align		4
.L_52:
        /*0058*/ 	.byte	0x04, 0x36
        /*005a*/ 	.short	(.L_54 - .L_53)
.L_53:
        /*005c*/ 	.word	0x00000008
.L_54:


//--------------------- .nv.info._Z9reduce1_1PfS_ --------------------------
	.section	.nv.info._Z9reduce1_1PfS_,"",@"SHT_CUDA_INFO"
	.sectionflags	@""
	.align	4


	//----- nvinfo : EIATTR_CUDA_API_VERSION
	.align		4
        /*0000*/ 	.byte	0x04, 0x37
        /*0002*/ 	.short	(.L_56 - .L_55)
.L_55:
        /*0004*/ 	.word	0x00000082


	//----- nvinfo : EIATTR_KPARAM_INFO
	.align		4
.L_56:
        /*0008*/ 	.byte	0x04, 0x17
        /*000a*/ 	.short	(.L_58 - .L_57)
.L_57:
        /*000c*/ 	.word	0x00000000
        /*0010*/ 	.short	0x0001
        /*0012*/ 	.short	0x0008
        /*0014*/ 	.byte	0x00, 0xf5, 0x21, 0x00


	//----- nvinfo : EIATTR_KPARAM_INFO
	.align		4
.L_58:
        /*0018*/ 	.byte	0x04, 0x17
        /*001a*/ 	.short	(.L_60 - .L_59)
.L_59:
        /*001c*/ 	.word	0x00000000
        /*0020*/ 	.short	0x0000
        /*0022*/ 	.short	0x0000
        /*0024*/ 	.byte	0x00, 0xf5, 0x21, 0x00


	//----- nvinfo : EIATTR_SPARSE_MMA_MASK
	.align		4
.L_60:
        /*0028*/ 	.byte	0x03, 0x50
        /*002a*/ 	.short	0x0000


	//----- nvinfo : EIATTR_MAXREG_COUNT
	.align		4
        /*002c*/ 	.byte	0x03, 0x1b
        /*002e*/ 	.short	0x00ff


	//----- nvinfo : EIATTR_NUM_BARRIERS
	.align		4
        /*0030*/ 	.byte	0x02, 0x4c
        /*0032*/ 	.byte	0x01
	.zero		1


	//----- nvinfo : EIATTR_MERCURY_ISA_VERSION
	.align		4
        /*0034*/ 	.byte	0x03, 0x5f
        /*0036*/ 	.short	0x0101


	//----- nvinfo : EIATTR_VRC_CTA_INIT_COUNT
	.align		4
        /*0038*/ 	.byte	0x02, 0x4a
	.zero		1
	.zero		1


	//----- nvinfo : EIATTR_EXIT_INSTR_OFFSETS
	.align		4
        /*003c*/ 	.byte	0x04, 0x1c
        /*003e*/ 	.short	(.L_62 - .L_61)


	//   ....[0]....
.L_61:
        /*0040*/ 	.word	0x000001e0


	//   ....[1]....
        /*0044*/ 	.word	0x00000260


	//----- nvinfo : EIATTR_CBANK_PARAM_SIZE
	.align		4
.L_62:
        /*0048*/ 	.byte	0x03, 0x19
        /*004a*/ 	.short	0x0010


	//----- nvinfo : EIATTR_PARAM_CBANK
	.align		4
        /*004c*/ 	.byte	0x04, 0x0a
        /*004e*/ 	.short	(.L_64 - .L_63)
	.align		4
.L_63:
        /*0050*/ 	.word	index@(.nv.constant0._Z9reduce1_1PfS_)
        /*0054*/ 	.short	0x0380
        /*0056*/ 	.short	0x0010


	//----- nvinfo : EIATTR_SW_WAR
	.align		4
.L_64:
        /*0058*/ 	.byte	0x04, 0x36
        /*005a*/ 	.short	(.L_66 - .L_65)
.L_65:
        /*005c*/ 	.word	0x00000008
.L_66:


//--------------------- .nv.info._Z7reduce1PfS_   --------------------------
	.section	.nv.info._Z7reduce1PfS_,"",@"SHT_CUDA_INFO"
	.sectionflags	@""
	.align	4


	//----- nvinfo : EIATTR_CUDA_API_VERSION
	.align		4
        /*0000*/ 	.byte	0x04, 0x37
        /*0002*/ 	.short	(.L_68 - .L_67)
.L_67:
        /*0004*/ 	.word	0x00000082


	//----- nvinfo : EIATTR_KPARAM_INFO
	.align		4
.L_68:
        /*0008*/ 	.byte	0x04, 0x17
        /*000a*/ 	.short	(.L_70 - .L_69)
.L_69:
        /*000c*/ 	.word	0x00000000
        /*0010*/ 	.short	0x0001
        /*0012*/ 	.short	0x0008
        /*0014*/ 	.byte	0x00, 0xf5, 0x21, 0x00


	//----- nvinfo : EIATTR_KPARAM_INFO
	.align		4
.L_70:
        /*0018*/ 	.byte	0x04, 0x17
        /*001a*/ 	.short	(.L_72 - .L_71)
.L_71:
        /*001c*/ 	.word	0x00000000
        /*0020*/ 	.short	0x0000
        /*0022*/ 	.short	0x0000
        /*0024*/ 	.byte	0x00, 0xf5, 0x21, 0x00


	//----- nvinfo : EIATTR_SPARSE_MMA_MASK
	.align		4
.L_72:
        /*0028*/ 	.byte	0x03, 0x50
        /*002a*/ 	.short	0x0000


	//----- nvinfo : EIATTR_MAXREG_COUNT
	.align		4
        /*002c*/ 	.byte	0x03, 0x1b
        /*002e*/ 	.short	0x00ff


	//----- nvinfo : EIATTR_NUM_BARRIERS
	.align		4
        /*0030*/ 	.byte	0x02, 0x4c
        /*0032*/ 	.byte	0x01
	.zero		1


	//----- nvinfo : EIATTR_MERCURY_ISA_VERSION
	.align		4
        /*0034*/ 	.byte	0x03, 0x5f
        /*0036*/ 	.short	0x0101


	//----- nvinfo : EIATTR_VRC_CTA_INIT_COUNT
	.align		4
        /*0038*/ 	.byte	0x02, 0x4a
	.zero		1
	.zero		1


	//----- nvinfo : EIATTR_EXIT_INSTR_OFFSETS
	.align		4
        /*003c*/ 	.byte	0x04, 0x1c
        /*003e*/ 	.short	(.L_74 - .L_73)


	//   ....[0]....
.L_73:
        /*0040*/ 	.word	0x00000210


	//   ....[1]....
        /*0044*/ 	.word	0x00000290


	//----- nvinfo : EIATTR_CBANK_PARAM_SIZE
	.align		4
.L_74:
        /*0048*/ 	.byte	0x03, 0x19
        /*004a*/ 	.short	0x0010


	//----- nvinfo : EIATTR_PARAM_CBANK
	.align		4
        /*004c*/ 	.byte	0x04, 0x0a
        /*004e*/ 	.short	(.L_76 - .L_75)
	.align		4
.L_75:
        /*0050*/ 	.word	index@(.nv.constant0._Z7reduce1PfS_)
        /*0054*/ 	.short	0x0380
        /*0056*/ 	.short	0x0010


	//----- nvinfo : EIATTR_SW_WAR
	.align		4
.L_76:
        /*0058*/ 	.byte	0x04, 0x36
        /*005a*/ 	.short	(.L_78 - .L_77)
.L_77:
        /*005c*/ 	.word	0x00000008
.L_78:


//--------------------- .nv.callgraph             --------------------------
	.section	.nv.callgraph,"",@"SHT_CUDA_CALLGRAPH"
	.align	4
	.sectionentsize	8
	.align		4
        /*0000*/ 	.word	0x00000000
	.align		4
        /*0004*/ 	.word	0xffffffff
	.align		4
        /*0008*/ 	.word	index@(_Z7reduce0PfS_)
	.align		4
        /*000c*/ 	.word	index@(vprintf)
	.align		4
        /*0010*/ 	.word	0x00000000
	.align		4
        /*0014*/ 	.word	0xfffffffe
	.align		4
        /*0018*/ 	.word	0x00000000
	.align		4
        /*001c*/ 	.word	0xfffffffd
	.align		4
        /*0020*/ 	.word	0x00000000
	.align		4
        /*0024*/ 	.word	0xfffffffc


//--------------------- .nv.constant4             --------------------------
	.section	.nv.constant4,"a",@progbits
	.align	8
	.align		8
.nv.constant4:
        /*0000*/ 	.dword	vprintf
	.align		8
        /*0008*/ 	.dword	$str


//--------------------- .text._Z7reduce0PfS_      --------------------------
	.section	.text._Z7reduce0PfS_,"ax",@progbits
	.align	128
        .global         _Z7reduce0PfS_
        .type           _Z7reduce0PfS_,@function
        .size           _Z7reduce0PfS_,(.L_x_13 - _Z7reduce0PfS_)
        .other          _Z7reduce0PfS_,@"STO_CUDA_ENTRY STV_DEFAULT"
_Z7reduce0PfS_:
.text._Z7reduce0PfS_:
[----:B------:R-:W0:Y:S01]  /*0000*/  LDC R1, c[0x0][0x37c] ;  /* 0x0000df00ff017b82 */ /* 0x000e220000000800 */
[----:B------:R-:W1:Y:S07]  /*0010*/  S2R R11, SR_CTAID.X ;  /* 0x00000000000b7919 */ /* 0x000e6e0000002500 */
[----:B------:R-:W2:Y:S01]  /*0020*/  LDC.64 R2, c[0x0][0x380] ;  /* 0x0000e000ff027b82 */ /* 0x000ea20000000a00 */
[----:B------:R-:W3:Y:S01]  /*0030*/  LDCU UR9, c[0x0][0x2fc] ;  /* 0x00005f80ff0977ac */ /* 0x000ee20008000800 */
[----:B0-----:R-:W-:Y:S01]  /*0040*/  VIADD R1, R1, 0xfffffff8 ;  /* 0xfffffff801017836 */ /* 0x001fe20000000000 */
[----:B------:R-:W1:Y:S01]  /*0050*/  S2R R8, SR_TID.X ;  /* 0x0000000000087919 */ /* 0x000e620000002100 */
[----:B------:R-:W1:Y:S01]  /*0060*/  LDCU UR10, c[0x0][0x360] ;  /* 0x00006c00ff0a77ac */ /* 0x000e620008000800 */
[----:B------:R-:W0:Y:S01]  /*0070*/  LDCU.64 UR6, c[0x0][0x358] ;  /* 0x00006b00ff0677ac */ /* 0x000e220008000a00 */
[----:B-1----:R-:W-:-:S04]  /*0080*/  IMAD R5, R11, UR10, R8 ;  /* 0x0000000a0b057c24 */ /* 0x002fc8000f8e0208 */
[----:B--2---:R-:W-:-:S06]  /*0090*/  IMAD.WIDE.U32 R2, R5, 0x4, R2 ;  /* 0x0000000405027825 */ /* 0x004fcc00078e0002 */
[----:B0-----:R-:W2:Y:S01]  /*00a0*/  LDG.E R2, desc[UR6][R2.64] ;  /* 0x0000000602027981 */ /* 0x001ea2000c1e1900 */
[----:B------:R-:W0:Y:S01]  /*00b0*/  S2UR UR5, SR_CgaCtaId ;  /* 0x00000000000579c3 */ /* 0x000e220000008800 */
[----:B------:R-:W-:Y:S01]  /*00c0*/  UMOV UR4, 0x400 ;  /* 0x0000040000047882 */ /* 0x000fe20000000000 */
[----:B------:R-:W1:Y:S01]  /*00d0*/  LDCU UR8, c[0x0][0x2f8] ;  /* 0x00005f00ff0877ac */ /* 0x000e620008000800 */
[----:B------:R-:W-:Y:S01]  /*00e0*/  ISETP.NE.AND P0, PT, R8, RZ, PT ;  /* 0x000000ff0800720c */ /* 0x000fe20003f05270 */
[----:B------:R-:W-:Y:S01]  /*00f0*/  UISETP.GE.U32.AND UP0, UPT, UR10, 0x2, UPT ;  /* 0x000000020a00788c */ /* 0x000fe2000bf06070 */
[----:B-1----:R-:W-:Y:S01]  /*0100*/  IADD3 R6, P1, PT, R1, UR8, RZ ;  /* 0x0000000801067c10 */ /* 0x002fe2000ff3e0ff */
[----:B0-----:R-:W-:-:S04]  /*0110*/  ULEA UR4, UR5, UR4, 0x18 ;  /* 0x0000000405047291 */ /* 0x001fc8000f8ec0ff */
[----:B---3--:R-:W-:Y:S02]  /*0120*/  IMAD.X R7, RZ, RZ, UR9, P1 ;  /* 0x00000009ff077e24 */ /* 0x008fe400088e06ff */
[----:B------:R-:W-:-:S05]  /*0130*/  LEA R5, R8, UR4, 0x2 ;  /* 0x0000000408057c11 */ /* 0x000fca000f8e10ff */
[----:B--2---:R0:W-:Y:S01]  /*0140*/  STS [R5], R2 ;  /* 0x0000000205007388 */ /* 0x0041e20000000800 */
[----:B------:R-:W-:Y:S06]  /*0150*/  BAR.SYNC.DEFER_BLOCKING 0x0 ;  /* 0x0000000000007b1d */ /* 0x000fec0000010000 */
[----:B------:R-:W-:Y:S05]  /*0160*/  BRA.U !UP0, `(.L_x_0) ;  /* 0x0000000108347547 */ /* 0x000fea000b800000 */
[----:B------:R-:W-:-:S07]  /*0170*/  HFMA2 R0, -RZ, RZ, 0, 5.9604644775390625e-08 ;  /* 0x00000001ff007431 */ /* 0x000fce00000001ff */
.L_x_1:
[----:B------:R-:W-:-:S05]  /*0180*/  IMAD.SHL.U32 R9, R0, 0x2, RZ ;  /* 0x0000000200097824 */ /* 0x000fca00078e00ff */
[----:B0-----:R-:W-:-:S04]  /*0190*/  IADD3 R2, PT, PT, R9, -0x1, RZ ;  /* 0xffffffff09027810 */ /* 0x001fc80007ffe0ff */
[----:B------:R-:W-:-:S13]  /*01a0*/  LOP3.LUT P1, RZ, R2, R8, RZ, 0xc0, !PT ;  /* 0x0000000802ff7212 */ /* 0x000fda000782c0ff */
[----:B------:R-:W-:Y:S01]  /*01b0*/  @!P1 IMAD R2, R0, 0x4, R5 ;  /* 0x0000000400029824 */ /* 0x000fe200078e0205 */
[----:B------:R-:W-:Y:S01]  /*01c0*/  @!P1 LDS R3, [R5] ;  /* 0x0000000005039984 */ /* 0x000fe20000000800 */
[----:B------:R-:W-:-:S04]  /*01d0*/  MOV R0, R9 ;  /* 0x0000000900007202 */ /* 0x000fc80000000f00 */
[----:B------:R-:W0:Y:S02]  /*01e0*/  @!P1 LDS R2, [R2] ;  /* 0x0000000002029984 */ /* 0x000e240000000800 */
[----:B0-----:R-:W-:-:S05]  /*01f0*/  @!P1 FADD R4, R2, R3 ;  /* 0x0000000302049221 */ /* 0x001fca0000000000 */
[----:B------:R1:W-:Y:S01]  /*0200*/  @!P1 STS [R5], R4 ;  /* 0x0000000405009388 */ /* 0x0003e20000000800 */
[----:B------:R-:W-:Y:S01]  /*0210*/  BAR.SYNC.DEFER_BLOCKING 0x0 ;  /* 0x0000000000007b1d */ /* 0x000fe20000010000 */
[----:B------:R-:W-:-:S13]  /*0220*/  ISETP.GE.U32.AND P1, PT, R9, UR10, PT ;  /* 0x0000000a09007c0c */ /* 0x000fda000bf26070 */
[----:B-1----:R-:W-:Y:S05]  /*0230*/  @!P1 BRA `(.L_x_1) ;  /* 0xfffffffc00d09947 */ /* 0x002fea000383ffff */
.L_x_0:
[----:B------:R-:W-:Y:S05]  /*0240*/  @P0 EXIT ;  /* 0x000000000000094d */ /* 0x000fea0003800000 */
[----:B------:R-:W1:Y:S01]  /*0250*/  S2UR UR5, SR_CgaCtaId ;  /* 0x00000000000579c3 */ /* 0x000e620000008800 */
[----:B------:R-:W-:Y:S01]  /*0260*/  UMOV UR4, 0x400 ;  /* 0x0000040000047882 */ /* 0x000fe20000000000 */
[----:B------:R-:W-:-:S06]  /*0270*/  MOV R10, 0x0 ;  /* 0x00000000000a7802 */ /* 0x000fcc0000000f00 */
[----:B0-----:R-:W0:Y:S01]  /*0280*/  LDC.64 R2, c[0x0][0x388] ;  /* 0x0000e200ff027b82 */ /* 0x001e220000000a00 */
[----:B-1----:R-:W-:Y:S01]  /*0290*/  ULEA UR4, UR5, UR4, 0x18 ;  /* 0x0000000405047291 */ /* 0x002fe2000f8ec0ff */
[----:B0-----:R-:W-:-:S08]  /*02a0*/  IMAD.WIDE.U32 R2, R11, 0x4, R2 ;  /* 0x000000040b027825 */ /* 0x001fd000078e0002 */
[----:B------:R-:W0:Y:S01]  /*02b0*/  LDS R0, [UR4] ;  /* 0x00000004ff007984 */ /* 0x000e220008000800 */
[----:B------:R-:W1:Y:S01]  /*02c0*/  LDC.64 R10, c[0x4][R10] ;  /* 0x010000000a0a7b82 */ /* 0x000e620000000a00 */
[----:B------:R-:W2:Y:S02]  /*02d0*/  LDCU.64 UR4, c[0x4][0x8] ;  /* 0x01000100ff0477ac */ /* 0x000ea40008000a00 */
[----:B--2---:R-:W-:Y:S01]  /*02e0*/  IMAD.U32 R4, RZ, RZ, UR4 ;  /* 0x00000004ff047e24 */ /* 0x004fe2000f8e00ff */
[----:B------:R-:W-:Y:S01]  /*02f0*/  MOV R5, UR5 ;  /* 0x0000000500057c02 */ /* 0x000fe20008000f00 */
[----:B0-----:R-:W0:Y:S01]  /*0300*/  F2F.F64.F32 R8, R0 ;  /* 0x0000000000087310 */ /* 0x001e220000201800 */
[----:B------:R2:W-:Y:S04]  /*0310*/  STG.E desc[UR6][R2.64], R0 ;  /* 0x0000000002007986 */ /* 0x0005e8000c101906 */
[----:B01----:R2:W-:Y:S02]  /*0320*/  STL.64 [R1], R8 ;  /* 0x0000000801007387 */ /* 0x0035e40000100a00 */
[----:B------:R-:W-:-:S07]  /*0330*/  LEPC R20, `(.L_x_2) ;  /* 0x000000001014794e */ /* 0x000fce0000000000 */
[----:B--2---:R-:W-:Y:S05]  /*0340*/  CALL.ABS.NOINC R10 ;  /* 0x000000000a007343 */ /* 0x004fea0003c00000 */
.L_x_2:
[----:B------:R-:W-:Y:S05]  /*0350*/  EXIT ;  /* 0x000000000000794d */ /* 0x000fea0003800000 */
.L_x_3:
[----:B------:R-:W-:-:S00]  /*0360*/  BRA `(.L_x_3) ;  /* 0xfffffffc00fc7947 */ /* 0x000fc0000383ffff */
[----:B------:R-:W-:-:S00]  /*0370*/  NOP ;  /* 0x0000000000007918 */ /* 0x000fc00000000000 */
        /* <DEDUP_REMOVED lines=8> */
.L_x_13:


//--------------------- .text._Z8reduce_0PfS_     --------------------------
	.section	.text._Z8reduce_0PfS_,"ax",@progbits
	.align	128
        .global         _Z8reduce_0PfS_
        .type           _Z8reduce_0PfS_,@function
        .size           _Z8reduce_0PfS_,(.L_x_14 - _Z8reduce_0PfS_)
        .other          _Z8reduce_0PfS_,@"STO_CUDA_ENTRY STV_DEFAULT"
_Z8reduce_0PfS_:
.text._Z8reduce_0PfS_:
[----:B------:R-:W-:Y:S01]  /*0000*/  LDC R1, c[0x0][0x37c] ;  /* 0x0000df00ff017b82 */ /* 0x000fe20000000800 */
[----:B------:R-:W0:Y:S07]  /*0010*/  S2R R7, SR_TID.X ;  /* 0x0000000000077919 */ /* 0x000e2e0000002100 */
[----:B------:R-:W1:Y:S01]  /*0020*/  LDC.64 R2, c[0x0][0x380] ;  /* 0x0000e000ff027b82 */ /* 0x000e620000000a00 */
[----:B------:R-:W0:Y:S01]  /*0030*/  LDCU UR8, c[0x0][0x360] ;  /* 0x00006c00ff0877ac */ /* 0x000e220008000800 */
[----:B------:R-:W0:Y:S01]  /*0040*/  S2R R6, SR_CTAID.X ;  /* 0x0000000000067919 */ /* 0x000e220000002500 */
[----:B------:R-:W2:Y:S01]  /*0050*/  LDCU.64 UR6, c[0x0][0x358] ;  /* 0x00006b00ff0677ac */ /* 0x000ea20008000a00 */
[----:B0-----:R-:W-:-:S04]  /*0060*/  IMAD R5, R6, UR8, R7 ;  /* 0x0000000806057c24 */ /* 0x001fc8000f8e0207 */
[----:B-1----:R-:W-:-:S06]  /*0070*/  IMAD.WIDE.U32 R2, R5, 0x4, R2 ;  /* 0x0000000405027825 */ /* 0x002fcc00078e0002 */
[----:B--2---:R-:W2:Y:S01]  /*0080*/  LDG.E R2, desc[UR6][R2.64] ;  /* 0x0000000602027981 */ /* 0x004ea2000c1e1900 */
[----:B------:R-:W0:Y:S01]  /*0090*/  S2UR UR5, SR_CgaCtaId ;  /* 0x00000000000579c3 */ /* 0x000e220000008800 */
[----:B------:R-:W-:Y:S01]  /*00a0*/  UMOV UR4, 0x400 ;  /* 0x0000040000047882 */ /* 0x000fe20000000000 */
[----:B------:R-:W-:Y:S01]  /*00b0*/  UISETP.GE.U32.AND UP0, UPT, UR8, 0x2, UPT ;  /* 0x000000020800788c */ /* 0x000fe2000bf06070 */
[----:B------:R-:W-:Y:S01]  /*00c0*/  ISETP.NE.AND P0, PT, R7, RZ, PT ;  /* 0x000000ff0700720c */ /* 0x000fe20003f05270 */
[----:B0-----:R-:W-:-:S06]  /*00d0*/  ULEA UR4, UR5, UR4, 0x18 ;  /* 0x0000000405047291 */ /* 0x001fcc000f8ec0ff */
[----:B------:R-:W-:-:S05]  /*00e0*/  LEA R5, R7, UR4, 0x2 ;  /* 0x0000000407057c11 */ /* 0x000fca000f8e10ff */
[----:B--2---:R0:W-:Y:S01]  /*00f0*/  STS [R5], R2 ;  /* 0x0000000205007388 */ /* 0x0041e20000000800 */
[----:B------:R-:W-:Y:S06]  /*0100*/  BAR.SYNC.DEFER_BLOCKING 0x0 ;  /* 0x0000000000007b1d */ /* 0x000fec0000010000 */
[----:B------:R-:W-:Y:S05]  /*0110*/  BRA.U !UP0, `(.L_x_4) ;  /* 0x0000000108347547 */ /* 0x000fea000b800000 */
[----:B------:R-:W-:-:S07]  /*0120*/  HFMA2 R0, -RZ, RZ, 0, 5.9604644775390625e-08 ;  /* 0x00000001ff007431 */ /* 0x000fce00000001ff */
.L_x_5:
[----:B------:R-:W-:-:S05]  /*0130*/  SHF.L.U32 R8, R0, 0x1, RZ ;  /* 0x0000000100087819 */ /* 0x000fca00000006ff */
[----:B0-----:R-:W-:-:S05]  /*0140*/  VIADD R2, R8, 0xffffffff ;  /* 0xffffffff08027836 */ /* 0x001fca0000000000 */
[----:B------:R-:W-:-:S13]  /*0150*/  LOP3.LUT P1, RZ, R2, R7, RZ, 0xc0, !PT ;  /* 0x0000000702ff7212 */ /* 0x000fda000782c0ff */
[----:B------:R-:W-:Y:S01]  /*0160*/  @!P1 LEA R2, R0, R5, 0x2 ;  /* 0x0000000500029211 */ /* 0x000fe200078e10ff */
[----:B------:R-:W-:Y:S01]  /*0170*/  @!P1 LDS R3, [R5] ;  /* 0x0000000005039984 */ /* 0x000fe20000000800 */
[----:B------:R-:W-:-:S04]  /*0180*/  IMAD.MOV.U32 R0, RZ, RZ, R8 ;  /* 0x000000ffff007224 */ /* 0x000fc800078e0008 */
[----:B------:R-:W0:Y:S02]  /*0190*/  @!P1 LDS R2, [R2] ;  /* 0x0000000002029984 */ /* 0x000e240000000800 */
[----:B0-----:R-:W-:-:S05]  /*01a0*/  @!P1 FADD R4, R2, R3 ;  /* 0x0000000302049221 */ /* 0x001fca0000000000 */
[----:B------:R1:W-:Y:S01]  /*01b0*/  @!P1 STS [R5], R4 ;  /* 0x0000000405009388 */ /* 0x0003e20000000800 */
[----:B------:R-:W-:Y:S01]  /*01c0*/  BAR.SYNC.DEFER_BLOCKING 0x0 ;  /* 0x0000000000007b1d */ /* 0x000fe20000010000 */
[----:B------:R-:W-:-:S13]  /*01d0*/  ISETP.GE.U32.AND P1, PT, R8, UR8, PT ;  /* 0x0000000808007c0c */ /* 0x000fda000bf26070 */
[----:B-1----:R-:W-:Y:S05]  /*01e0*/  @!P1 BRA `(.L_x_5) ;  /* 0xfffffffc00d09947 */ /* 0x002fea000383ffff */
.L_x_4:
[----:B------:R-:W-:Y:S05]  /*01f0*/  @P0 EXIT ;  /* 0x000000000000094d */ /* 0x000fea0003800000 */
[----:B------:R-:W1:Y:S01]  /*0200*/  S2UR UR5, SR_CgaCtaId ;  /* 0x00000000000579c3 */ /* 0x000e620000008800 */
[----:B------:R-:W-:-:S07]  /*0210*/  UMOV UR4, 0x400 ;  /* 0x0000040000047882 */ /* 0x000fce0000000000 */
[----:B0-----:R-:W0:Y:S01]  /*0220*/  LDC.64 R2, c[0x0][0x388] ;  /* 0x0000e200ff027b82 */ /* 0x001e220000000a00 */
[----:B-1----:R-:W-:Y:S01]  /*0230*/  ULEA UR4, UR5, UR4, 0x18 ;  /* 0x0000000405047291 */ /* 0x002fe2000f8ec0ff */
[----:B0-----:R-:W-:-:S08]  /*0240*/  IMAD.WIDE.U32 R2, R6, 0x4, R2 ;  /* 0x0000000406027825 */ /* 0x001fd000078e0002 */
[----:B------:R-:W0:Y:S04]  /*0250*/  LDS R5, [UR4] ;  /* 0x00000004ff057984 */ /* 0x000e280008000800 */
[----:B0-----:R-:W-:Y:S01]  /*0260*/  STG.E desc[UR6][R2.64], R5 ;  /* 0x0000000502007986 */ /* 0x001fe2000c101906 */
[----:B------:R-:W-:Y:S05]  /*0270*/  EXIT ;  /* 0x000000000000794d */ /* 0x000fea0003800000 */
.L_x_6:
        /* <DEDUP_REMOVED lines=16> */
.L_x_14:


//--------------------- .text._Z9reduce1_1PfS_    --------------------------
	.section	.text._Z9reduce1_1PfS_,"ax",@progbits
	.align	128
        .global         _Z9reduce1_1PfS_
        .type           _Z9reduce1_1PfS_,@function
        .size           _Z9reduce1_1PfS_,(.L_x_15 - _Z9reduce1_1PfS_)
        .other          _Z9reduce1_1PfS_,@"STO_CUDA_ENTRY STV_DEFAULT"
_Z9reduce1_1PfS_:
.text._Z9reduce1_1PfS_:
        /* <DEDUP_REMOVED lines=18> */
[----:B------:R-:W-:-:S07]  /*0120*/  IMAD.U32 R0, RZ, RZ, UR8 ;  /* 0x00000008ff007e24 */ /* 0x000fce000f8e00ff */
.L_x_8:
[----:B------:R-:W-:-:S04]  /*0130*/  SHF.R.U32.HI R8, RZ, 0x1, R0 ;  /* 0x00000001ff087819 */ /* 0x000fc80000011600 */
[----:B------:R-:W-:-:S13]  /*0140*/  ISETP.GE.U32.AND P1, PT, R6, R8, PT ;  /* 0x000000080600720c */ /* 0x000fda0003f26070 */
[----:B0-----:R-:W-:Y:S01]  /*0150*/  @!P1 LEA R2, R8, R5, 0x2 ;  /* 0x0000000508029211 */ /* 0x001fe200078e10ff */
[----:B------:R-:W-:Y:S05]  /*0160*/  @!P1 LDS R3, [R5] ;  /* 0x0000000005039984 */ /* 0x000fea0000000800 */
[----:B------:R-:W0:Y:S02]  /*0170*/  @!P1 LDS R2, [R2] ;  /* 0x0000000002029984 */ /* 0x000e240000000800 */
[----:B0-----:R-:W-:-:S05]  /*0180*/  @!P1 FADD R4, R2, R3 ;  /* 0x0000000302049221 */ /* 0x001fca0000000000 */
[----:B------:R1:W-:Y:S01]  /*0190*/  @!P1 STS [R5], R4 ;  /* 0x0000000405009388 */ /* 0x0003e20000000800 */
[----:B------:R-:W-:Y:S01]  /*01a0*/  BAR.SYNC.DEFER_BLOCKING 0x0 ;  /* 0x0000000000007b1d */ /* 0x000fe20000010000 */
[----:B------:R-:W-:Y:S01]  /*01b0*/  ISETP.GT.U32.AND P1, PT, R0, 0x3, PT ;  /* 0x000000030000780c */ /* 0x000fe20003f24070 */
[----:B------:R-:W-:-:S12]  /*01c0*/  IMAD.MOV.U32 R0, RZ, RZ, R8 ;  /* 0x000000ffff007224 */ /* 0x000fd800078e0008 */
[----:B-1----:R-:W-:Y:S05]  /*01d0*/  @P1 BRA `(.L_x_8) ;  /* 0xfffffffc00d41947 */ /* 0x002fea000383ffff */
.L_x_7:
        /* <DEDUP_REMOVED lines=9> */
.L_x_9:
        /* <DEDUP_REMOVED lines=9> */
.L_x_15:


//--------------------- .text._Z7reduce1PfS_      --------------------------
	.section	.text._Z7reduce1PfS_,"ax",@progbits
	.align	128
        .global         _Z7reduce1PfS_
        .type           _Z7reduce1PfS_,@function
        .size           _Z7reduce1PfS_,(.L_x_16 - _Z7reduce1PfS_)
        .other          _Z7reduce1PfS_,@"STO_CUDA_ENTRY STV_DEFAULT"
_Z7reduce1PfS_:
.text._Z7reduce1PfS_:
        /* <DEDUP_REMOVED lines=18> */
[----:B------:R-:W-:-:S05]  /*0120*/  UMOV UR5, 0x1 ;  /* 0x0000000100057882 */ /* 0x000fca0000000000 */
.L_x_11:
[----:B------:R-:W-:-:S04]  /*0130*/  USHF.L.U32 UR6, UR5, 0x1, URZ ;  /* 0x0000000105067899 */ /* 0x000fc800080006ff */
[----:B------:R-:W-:Y:S02]  /*0140*/  UISETP.GE.U32.AND UP0, UPT, UR6, UR7, UPT ;  /* 0x000000070600728c */ /* 0x000fe4000bf06070 */
[----:B01----:R-:W-:-:S05]  /*0150*/  IMAD R2, R4, UR6, RZ ;  /* 0x0000000604027c24 */ /* 0x003fca000f8e02ff */
[----:B------:R-:W-:-:S13]  /*0160*/  ISETP.GE.U32.AND P0, PT, R2, UR7, PT ;  /* 0x0000000702007c0c */ /* 0x000fda000bf06070 */
[C---:B------:R-:W-:Y:S01]  /*0170*/  @!P0 IADD3 R0, PT, PT, R2.reuse, UR5, RZ ;  /* 0x0000000502008c10 */ /* 0x040fe2000fffe0ff */
[----:B------:R-:W-:Y:S01]  /*0180*/  UMOV UR5, UR6 ;  /* 0x0000000600057c82 */ /* 0x000fe20008000000 */
[----:B------:R-:W-:Y:S02]  /*0190*/  @!P0 LEA R2, R2, UR4, 0x2 ;  /* 0x0000000402028c11 */ /* 0x000fe4000f8e10ff */
[----:B------:R-:W-:-:S03]  /*01a0*/  @!P0 LEA R0, R0, UR4, 0x2 ;  /* 0x0000000400008c11 */ /* 0x000fc6000f8e10ff */
[----:B------:R-:W-:Y:S04]  /*01b0*/  @!P0 LDS R3, [R2] ;  /* 0x0000000002038984 */ /* 0x000fe80000000800 */
[----:B------:R-:W0:Y:S02]  /*01c0*/  @!P0 LDS R0, [R0] ;  /* 0x0000000000008984 */ /* 0x000e240000000800 */
[----:B0-----:R-:W-:-:S05]  /*01d0*/  @!P0 FADD R3, R0, R3 ;  /* 0x0000000300038221 */ /* 0x001fca0000000000 */
[----:B------:R1:W-:Y:S01]  /*01e0*/  @!P0 STS [R2], R3 ;  /* 0x0000000302008388 */ /* 0x0003e20000000800 */
[----:B------:R-:W-:Y:S06]  /*01f0*/  BAR.SYNC.DEFER_BLOCKING 0x0 ;  /* 0x0000000000007b1d */ /* 0x000fec0000010000 */
[----:B------:R-:W-:Y:S05]  /*0200*/  BRA.U !UP0, `(.L_x_11) ;  /* 0xfffffffd08c87547 */ /* 0x000fea000b83ffff */
.L_x_10:
[----:B------:R-:W-:Y:S05]  /*0210*/  @P1 EXIT ;  /* 0x000000000000194d */ /* 0x000fea0003800000 */
[----:B------:R-:W2:Y:S01]  /*0220*/  S2UR UR5, SR_CgaCtaId ;  /* 0x00000000000579c3 */ /* 0x000ea20000008800 */
[----:B------:R-:W-:-:S07]  /*0230*/  UMOV UR4, 0x400 ;  /* 0x0000040000047882 */ /* 0x000fce0000000000 */
[----:B01----:R-:W0:Y:S01]  /*0240*/  LDC.64 R2, c[0x0][0x388] ;  /* 0x0000e200ff027b82 */ /* 0x003e220000000a00 */
[----:B--2---:R-:W-:Y:S01]  /*0250*/  ULEA UR4, UR5, UR4, 0x18 ;  /* 0x0000000405047291 */ /* 0x004fe2000f8ec0ff */
[----:B0-----:R-:W-:-:S08]  /*0260*/  IMAD.WIDE.U32 R2, R7, 0x4, R2 ;  /* 0x0000000407027825 */ /* 0x001fd000078e0002 */
[----:B------:R-:W0:Y:S04]  /*0270*/  LDS R5, [UR4] ;  /* 0x00000004ff057984 */ /* 0x000e280008000800 */
[----:B0-----:R-:W-:Y:S01]  /*0280*/  STG.E desc[UR8][R2.64], R5 ;  /* 0x0000000502007986 */ /* 0x001fe2000c101908 */
[----:B------:R-:W-:Y:S05]  /*0290*/  EXIT ;  /* 0x000000000000794d */ /* 0x000fea0003800000 */
.L_x_12:
        /* <DEDUP_REMOVED lines=14> */
.L_x_16:


//--------------------- .nv.global.init           --------------------------
	.section	.nv.global.init,"aw",@progbits
.nv.global.init:
	.type		$str,@object
	.size		$str,(.L_0 - $str)
$str:
        /*0000*/ 	.byte	0x62, 0x6c, 0x6f, 0x63, 0x6b, 0x49, 0x64, 0x78, 0x2e, 0x78, 0x3a, 0x20, 0x25, 0x6c, 0x66, 0x00
.L_0:


//--------------------- .nv.shared._Z7reduce0PfS_ --------------------------
	.section	.nv.shared._Z7reduce0PfS_,"aw",@nobits
	.sectionflags	@""
	.align	4
.nv.shared._Z7reduce0PfS_:
	.zero		2048


//--------------------- .nv.shared.reserved.0     --------------------------
	.section	.nv.shared.reserved.0,"aw",@nobits
	.weak		__nv_reservedSMEM_offset_0_alias
	.size		__nv_reservedSMEM_offset_0_alias, 0, 64
	.other		__nv_reservedSMEM_offset_0_alias,@"STO_CUDA_RESERVED_SHARED STV_DEFAULT"
__nv_reservedSMEM_offset_0_alias:
	.zero		0
	.zero		64


//--------------------- .nv.shared._Z8reduce_0PfS_ --------------------------
	.section	.nv.shared._Z8reduce_0PfS_,"aw",@nobits
	.sectionflags	@""
	.align	4
.nv.shared._Z8reduce_0PfS_:
	.zero		2048


//--------------------- .nv.shared._Z9reduce1_1PfS_ --------------------------
	.section	.nv.shared._Z9reduce1_1PfS_,"aw",@nobits
	.sectionflags	@""
	.align	4
.nv.shared._Z9reduce1_1PfS_:
	.zero		2048


//--------------------- .nv.shared._Z7reduce1PfS_ --------------------------
	.section	.nv.shared._Z7reduce1PfS_,"aw",@nobits
	.sectionflags	@""
	.align	4
.nv.shared._Z7reduce1PfS_:
	.zero		2048


//--------------------- .nv.constant0._Z7reduce0PfS_ --------------------------
	.section	.nv.constant0._Z7reduce0PfS_,"a",@progbits
	.sectionflags	@""
	.align	4
.nv.constant0._Z7reduce0PfS_:
	.zero		912


//--------------------- .nv.constant0._Z8reduce_0PfS_ --------------------------
	.section	.nv.constant0._Z8reduce_0PfS_,"a",@progbits
	.sectionflags	@""
	.align	4
.nv.constant0._Z8reduce_0PfS_:
	.zero		912


//--------------------- .nv.constant0._Z9reduce1_1PfS_ --------------------------
	.section	.nv.constant0._Z9reduce1_1PfS_,"a",@progbits
	.sectionflags	@""
	.align	4
.nv.constant0._Z9reduce1_1PfS_:
	.zero		912


//--------------------- .nv.constant0._Z7reduce1PfS_ --------------------------
	.section	.nv.constant0._Z7reduce1PfS_,"a",@progbits
	.sectionflags	@""
	.align	4
.nv.constant0._Z7reduce1PfS_:
	.zero		912


//--------------------- SYMBOLS --------------------------

	.type		.nv.reservedSmem.offset0,@object
	.size		.nv.reservedSmem.offset0,0x4
	.type		.nv.reservedSmem.cap,@object
	.size		.nv.reservedSmem.cap,0x4
	.type		vprintf,@function
